//
// Generated by NVIDIA NVVM Compiler
//
// Compiler Build ID: CL-36424714
// Cuda compilation tools, release 13.0, V13.0.88
// Based on NVVM 20.0.0
//

.version 9.0
.target sm_100
.address_size 64

	// .globl	_Z10cuda_hellov
.extern .func  (.param .b32 func_retval0) vprintf
(
	.param .b64 vprintf_param_0,
	.param .b64 vprintf_param_1
)
;
.global .align 1 .b8 $str[15] = {105, 100, 101, 110, 116, 105, 116, 121, 58, 32, 37, 100, 32, 10};
.global .align 1 .b8 $str$1[26] = {72, 101, 108, 108, 111, 32, 87, 111, 114, 108, 100, 32, 102, 114, 111, 109, 32, 71, 80, 85, 33, 32, 37, 100, 10};

.visible .entry _Z10cuda_hellov()
{
	.local .align 8 .b8 	__local_depot0[8];
	.reg .b64 	%SP;
	.reg .b64 	%SPL;
	.reg .b32 	%r<6>;
	.reg .b64 	%rd<7>;

	mov.u64 	%SPL, __local_depot0;
	cvta.local.u64 	%SP, %SPL;
	add.u64 	%rd1, %SP, 0;
	add.u64 	%rd2, %SPL, 0;
	mov.u32 	%r1, %tid.x;
	st.local.u32 	[%rd2], %r1;
	mov.u64 	%rd3, $str;
	cvta.global.u64 	%rd4, %rd3;
	{ // callseq 0, 0
	.param .b64 param0;
	st.param.b64 	[param0], %rd4;
	.param .b64 param1;
	st.param.b64 	[param1], %rd1;
	.param .b32 retval0;
	call.uni (retval0), 
	vprintf, 
	(
	param0, 
	param1
	);
	ld.param.b32 	%r2, [retval0];
	} // callseq 0
	st.local.u32 	[%rd2], %r1;
	mov.u64 	%rd5, $str$1;
	cvta.global.u64 	%rd6, %rd5;
	{ // callseq 1, 0
	.param .b64 param0;
	st.param.b64 	[param0], %rd6;
	.param .b64 param1;
	st.param.b64 	[param1], %rd1;
	.param .b32 retval0;
	call.uni (retval0), 
	vprintf, 
	(
	param0, 
	param1
	);
	ld.param.b32 	%r4, [retval0];
	} // callseq 1
	ret;

}


// ===== COMPILED SASS (sm_100) =====

	.target	sm_100

	.elftype	@"ET_EXEC"


//--------------------- .note.nv.tkinfo           --------------------------
	.section	.note.nv.tkinfo,"",@"SHT_NOTE"
	.sectionflags	@"SHF_NOTE_NV_TKINFO"
	.tkinfo
        /*0018*/ 	.word	0x00000002
        /*0030*/ 	.string	""
        /*0030*/ 	.string	"ptxas"
        /*0030*/ 	.string	"Cuda compilation tools, release 13.0, V13.0.88"
        /*0030*/ 	.string	"Build cuda_13.0.r13.0/compiler.36424714_0"
        /*0030*/ 	.string	"-arch sm_100 -m 64 "



//--------------------- .note.nv.cuinfo           --------------------------
	.section	.note.nv.cuinfo,"",@"SHT_NOTE"
	.sectionflags	@"SHF_NOTE_NV_CUINFO"
        /*0018*/ 	.short	0x0002
        /*001a*/ 	.short	0x0064
        /*001c*/ 	.short	0x0082
	.zero		2


//--------------------- .nv.info                  --------------------------
	.section	.nv.info,"",@"SHT_CUDA_INFO"
	.align	4


	//----- nvinfo : EIATTR_REGCOUNT
	.align		4
        /*0000*/ 	.byte	0x04, 0x2f
        /*0002*/ 	.short	(.L_3 - .L_2)
	.align		4
.L_2:
        /*0004*/ 	.word	index@(_Z10cuda_hellov)
        /*0008*/ 	.word	0x00000018


	//----- nvinfo : EIATTR_FRAME_SIZE
	.align		4
.L_3:
        /*000c*/ 	.byte	0x04, 0x11
        /*000e*/ 	.short	(.L_5 - .L_4)
	.align		4
.L_4:
        /*0010*/ 	.word	index@(_Z10cuda_hellov)
        /*0014*/ 	.word	0x00000008


	//----- nvinfo : EIATTR_MIN_STACK_SIZE
	.align		4
.L_5:
        /*0018*/ 	.byte	0x04, 0x12
        /*001a*/ 	.short	(.L_7 - .L_6)
	.align		4
.L_6:
        /*001c*/ 	.word	index@(_Z10cuda_hellov)
        /*0020*/ 	.word	0x00000008
.L_7:


//--------------------- .nv.compat                --------------------------
	.section	.nv.compat,"",@"SHT_CUDA_COMPAT_INFO"
	.align	4
        /*0000*/ 	.byte	0x02, 0x09, 0x00, 0x00, 0x02, 0x02, 0x01, 0x00, 0x02, 0x05, 0x05, 0x00, 0x03, 0x07, 0x01, 0x01
        /*0010*/ 	.byte	0x02, 0x03, 0x00, 0x00, 0x02, 0x06, 0x01, 0x00, 0x04, 0x0b, 0x08, 0x00, 0x09, 0x00, 0x00, 0x00
        /*0020*/ 	.byte	0x00, 0x00, 0x00, 0x00


//--------------------- .nv.info._Z10cuda_hellov  --------------------------
	.section	.nv.info._Z10cuda_hellov,"",@"SHT_CUDA_INFO"
	.sectionflags	@""
	.align	4


	//----- nvinfo : EIATTR_CUDA_API_VERSION
	.align		4
        /*0000*/ 	.byte	0x04, 0x37
        /*0002*/ 	.short	(.L_9 - .L_8)
.L_8:
        /*0004*/ 	.word	0x00000082


	//----- nvinfo : EIATTR_SPARSE_MMA_MASK
	.align		4
.L_9:
        /*0008*/ 	.byte	0x03, 0x50
        /*000a*/ 	.short	0x0000


	//----- nvinfo : EIATTR_MAXREG_COUNT
	.align		4
        /*000c*/ 	.byte	0x03, 0x1b
        /*000e*/ 	.short	0x00ff


	//----- nvinfo : EIATTR_EXTERNS
	.align		4
        /*0010*/ 	.byte	0x04, 0x0f
        /*0012*/ 	.short	(.L_11 - .L_10)


	//   ....[0]....
	.align		4
.L_10:
        /*0014*/ 	.word	index@(vprintf)


	//----- nvinfo : EIATTR_MERCURY_ISA_VERSION
	.align		4
.L_11:
        /*0018*/ 	.byte	0x03, 0x5f
        /*001a*/ 	.short	0x0101


	//----- nvinfo : EIATTR_VRC_CTA_INIT_COUNT
	.align		4
        /*001c*/ 	.byte	0x02, 0x4a
	.zero		1
	.zero		1


	//----- nvinfo : EIATTR_SYSCALL_OFFSETS
	.align		4
        /*0020*/ 	.byte	0x04, 0x46
        /*0022*/ 	.short	(.L_13 - .L_12)


	//   ....[0]....
.L_12:
        /*0024*/ 	.word	0x00000100


	//   ....[1]....
        /*0028*/ 	.word	0x00000190


	//----- nvinfo : EIATTR_EXIT_INSTR_OFFSETS
	.align		4
.L_13:
        /*002c*/ 	.byte	0x04, 0x1c
        /*002e*/ 	.short	(.L_15 - .L_14)


	//   ....[0]....
.L_14:
        /*0030*/ 	.word	0x000001a0


	//----- nvinfo : EIATTR_SW_WAR
	.align		4
.L_15:
        /*0034*/ 	.byte	0x04, 0x36
        /*0036*/ 	.short	(.L_17 - .L_16)
.L_16:
        /*0038*/ 	.word	0x00000008
.L_17:


//--------------------- .nv.callgraph             --------------------------
	.section	.nv.callgraph,"",@"SHT_CUDA_CALLGRAPH"
	.align	4
	.sectionentsize	8
	.align		4
        /*0000*/ 	.word	0x00000000
	.align		4
        /*0004*/ 	.word	0xffffffff
	.align		4
        /*0008*/ 	.word	index@(_Z10cuda_hellov)
	.align		4
        /*000c*/ 	.word	index@(vprintf)
	.align		4
        /*0010*/ 	.word	0x00000000
	.align		4
        /*0014*/ 	.word	0xfffffffe
	.align		4
        /*0018*/ 	.word	0x00000000
	.align		4
        /*001c*/ 	.word	0xfffffffd
	.align		4
        /*0020*/ 	.word	0x00000000
	.align		4
        /*0024*/ 	.word	0xfffffffc


//--------------------- .nv.constant4             --------------------------
	.section	.nv.constant4,"a",@progbits
	.align	8
	.align		8
.nv.constant4:
        /*0000*/ 	.dword	vprintf
	.align		8
        /*0008*/ 	.dword	$str
	.align		8
        /*0010*/ 	.dword	$str$1


//--------------------- .text._Z10cuda_hellov     --------------------------
	.section	.text._Z10cuda_hellov,"ax",@progbits
	.align	128
        .global         _Z10cuda_hellov
        .type           _Z10cuda_hellov,@function
        .size           _Z10cuda_hellov,(.L_x_3 - _Z10cuda_hellov)
        .other          _Z10cuda_hellov,@"STO_CUDA_ENTRY STV_DEFAULT"
_Z10cuda_hellov:
.text._Z10cuda_hellov:
[----:B------:R-:W0:Y:S01]  /*0000*/  LDC R1, c[0x0][0x37c] ;  /* 0x0000df00ff017b82 */ /* 0x000e220000000800 */
[----:B------:R-:W1:Y:S01]  /*0010*/  S2R R16, SR_TID.X ;  /* 0x0000000000107919 */ /* 0x000e620000002100 */
[----:B------:R-:W2:Y:S01]  /*0020*/  LDCU UR4, c[0x0][0x2f8] ;  /* 0x00005f00ff0477ac */ /* 0x000ea20008000800 */
[----:B0-----:R-:W-:Y:S01]  /*0030*/  VIADD R1, R1, 0xfffffff8 ;  /* 0xfffffff801017836 */ /* 0x001fe20000000000 */
[----:B------:R-:W-:Y:S01]  /*0040*/  MOV R2, 0x0 ;  /* 0x0000000000027802 */ /* 0x000fe20000000f00 */
[----:B------:R-:W0:Y:S03]  /*0050*/  LDCU UR5, c[0x0][0x2fc] ;  /* 0x00005f80ff0577ac */ /* 0x000e260008000800 */
[----:B------:R3:W4:Y:S01]  /*0060*/  LDC.64 R8, c[0x4][R2] ;  /* 0x0100000002087b82 */ /* 0x0007220000000a00 */
[----:B------:R-:W5:Y:S01]  /*0070*/  LDCU.64 UR6, c[0x4][0x8] ;  /* 0x01000100ff0677ac */ /* 0x000f620008000a00 */
[----:B--2---:R-:W-:-:S05]  /*0080*/  IADD3 R17, P0, PT, R1, UR4, RZ ;  /* 0x0000000401117c10 */ /* 0x004fca000ff1e0ff */
[----:B0-----:R-:W-:Y:S02]  /*0090*/  IMAD.X R18, RZ, RZ, UR5, P0 ;  /* 0x00000005ff127e24 */ /* 0x001fe400080e06ff */
[----:B------:R-:W-:Y:S01]  /*00a0*/  IMAD.MOV.U32 R6, RZ, RZ, R17 ;  /* 0x000000ffff067224 */ /* 0x000fe200078e0011 */
[----:B-----5:R-:W-:Y:S01]  /*00b0*/  MOV R4, UR6 ;  /* 0x0000000600047c02 */ /* 0x020fe20008000f00 */
[----:B------:R-:W-:Y:S01]  /*00c0*/  IMAD.U32 R5, RZ, RZ, UR7 ;  /* 0x00000007ff057e24 */ /* 0x000fe2000f8e00ff */
[----:B------:R-:W-:Y:S01]  /*00d0*/  MOV R7, R18 ;  /* 0x0000001200077202 */ /* 0x000fe20000000f00 */
[----:B-1----:R3:W-:Y:S06]  /*00e0*/  STL [R1], R16 ;  /* 0x0000001001007387 */ /* 0x0027ec0000100800 */
[----:B------:R-:W-:-:S07]  /*00f0*/  LEPC R20, `(.L_x_0) ;  /* 0x000000001014794e */ /* 0x000fce0000000000 */
[----:B---34-:R-:W-:Y:S05]  /*0100*/  CALL.ABS.NOINC R8 ;  /* 0x0000000008007343 */ /* 0x018fea0003c00000 */
.L_x_0:
[----:B------:R0:W-:Y:S01]  /*0110*/  STL [R1], R16 ;  /* 0x0000001001007387 */ /* 0x0001e20000100800 */
[----:B------:R-:W1:Y:S01]  /*0120*/  LDC.64 R2, c[0x4][R2] ;  /* 0x0100000002027b82 */ /* 0x000e620000000a00 */
[----:B------:R-:W2:Y:S01]  /*0130*/  LDCU.64 UR4, c[0x4][0x10] ;  /* 0x01000200ff0477ac */ /* 0x000ea20008000a00 */
[----:B------:R-:W-:Y:S01]  /*0140*/  IMAD.MOV.U32 R6, RZ, RZ, R17 ;  /* 0x000000ffff067224 */ /* 0x000fe200078e0011 */
[----:B------:R-:W-:Y:S01]  /*0150*/  MOV R7, R18 ;  /* 0x0000001200077202 */ /* 0x000fe20000000f00 */
[----:B--2---:R-:W-:Y:S01]  /*0160*/  IMAD.U32 R4, RZ, RZ, UR4 ;  /* 0x00000004ff047e24 */ /* 0x004fe2000f8e00ff */
[----:B0-----:R-:W-:-:S07]  /*0170*/  MOV R5, UR5 ;  /* 0x0000000500057c02 */ /* 0x001fce0008000f00 */
[----:B------:R-:W-:-:S07]  /*0180*/  LEPC R20, `(.L_x_1) ;  /* 0x000000001014794e */ /* 0x000fce0000000000 */
[----:B-1----:R-:W-:Y:S05]  /*0190*/  CALL.ABS.NOINC R2 ;  /* 0x0000000002007343 */ /* 0x002fea0003c00000 */
.L_x_1:
[----:B------:R-:W-:Y:S05]  /*01a0*/  EXIT ;  /* 0x000000000000794d */ /* 0x000fea0003800000 */
.L_x_2:
[----:B------:R-:W-:-:S00]  /*01b0*/  BRA `(.L_x_2) ;  /* 0xfffffffc00fc7947 */ /* 0x000fc0000383ffff */
[----:B------:R-:W-:-:S00]  /*01c0*/  NOP ;  /* 0x0000000000007918 */ /* 0x000fc00000000000 */
        /* <DEDUP_REMOVED lines=11> */
.L_x_3:


//--------------------- .nv.global.init           --------------------------
	.section	.nv.global.init,"aw",@progbits
.nv.global.init:
	.type		$str,@object
	.size		$str,($str$1 - $str)
$str:
        /*0000*/ 	.byte	0x69, 0x64, 0x65, 0x6e, 0x74, 0x69, 0x74, 0x79, 0x3a, 0x20, 0x25, 0x64, 0x20, 0x0a, 0x00
	.type		$str$1,@object
	.size		$str$1,(.L_1 - $str$1)
$str$1:
        /*000f*/ 	.byte	0x48, 0x65, 0x6c, 0x6c, 0x6f, 0x20, 0x57, 0x6f, 0x72, 0x6c, 0x64, 0x20, 0x66, 0x72, 0x6f, 0x6d
        /*001f*/ 	.byte	0x20, 0x47, 0x50, 0x55, 0x21, 0x20, 0x25, 0x64, 0x0a, 0x00
.L_1:


//--------------------- .nv.shared.reserved.0     --------------------------
	.section	.nv.shared.reserved.0,"aw",@nobits
	.weak		__nv_reservedSMEM_offset_0_alias
	.size		__nv_reservedSMEM_offset_0_alias, 0, 64
	.other		__nv_reservedSMEM_offset_0_alias,@"STO_CUDA_RESERVED_SHARED STV_DEFAULT"
__nv_reservedSMEM_offset_0_alias:
	.zero		0
	.zero		64


//--------------------- .nv.constant0._Z10cuda_hellov --------------------------
	.section	.nv.constant0._Z10cuda_hellov,"a",@progbits
	.sectionflags	@""
	.align	4
.nv.constant0._Z10cuda_hellov:
	.zero		896


//--------------------- SYMBOLS --------------------------

	.type		.nv.reservedSmem.offset0,@object
	.size		.nv.reservedSmem.offset0,0x4
	.type		vprintf,@function
